//
// Generated by NVIDIA NVVM Compiler
//
// Compiler Build ID: CL-36424714
// Cuda compilation tools, release 13.0, V13.0.88
// Based on NVVM 20.0.0
//

.version 9.0
.target sm_100
.address_size 64

	// .globl	_Z20compute_k_lcp_kernelPKcS0_Piiii

.visible .entry _Z20compute_k_lcp_kernelPKcS0_Piiii(
	.param .u64 .ptr .align 1 _Z20compute_k_lcp_kernelPKcS0_Piiii_param_0,
	.param .u64 .ptr .align 1 _Z20compute_k_lcp_kernelPKcS0_Piiii_param_1,
	.param .u64 .ptr .align 1 _Z20compute_k_lcp_kernelPKcS0_Piiii_param_2,
	.param .u32 _Z20compute_k_lcp_kernelPKcS0_Piiii_param_3,
	.param .u32 _Z20compute_k_lcp_kernelPKcS0_Piiii_param_4,
	.param .u32 _Z20compute_k_lcp_kernelPKcS0_Piiii_param_5
)
{
	.local .align 4 .b8 	__local_depot0[144];
	.reg .b64 	%SP;
	.reg .b64 	%SPL;
	.reg .pred 	%p<9>;
	.reg .b16 	%rs<3>;
	.reg .b32 	%r<35>;
	.reg .b64 	%rd<17>;

	mov.u64 	%SPL, __local_depot0;
	ld.param.u64 	%rd4, [_Z20compute_k_lcp_kernelPKcS0_Piiii_param_0];
	ld.param.u64 	%rd5, [_Z20compute_k_lcp_kernelPKcS0_Piiii_param_1];
	ld.param.u64 	%rd6, [_Z20compute_k_lcp_kernelPKcS0_Piiii_param_2];
	ld.param.u32 	%r11, [_Z20compute_k_lcp_kernelPKcS0_Piiii_param_3];
	ld.param.u32 	%r14, [_Z20compute_k_lcp_kernelPKcS0_Piiii_param_4];
	ld.param.u32 	%r13, [_Z20compute_k_lcp_kernelPKcS0_Piiii_param_5];
	add.u64 	%rd1, %SPL, 0;
	mov.u32 	%r15, %ctaid.x;
	mov.u32 	%r16, %ntid.x;
	mov.u32 	%r17, %tid.x;
	mad.lo.s32 	%r1, %r15, %r16, %r17;
	mov.u32 	%r18, %ctaid.y;
	mov.u32 	%r19, %ntid.y;
	mov.u32 	%r20, %tid.y;
	mad.lo.s32 	%r21, %r18, %r19, %r20;
	setp.ge.s32 	%p1, %r1, %r11;
	setp.ge.s32 	%p2, %r21, %r14;
	or.pred  	%p3, %p1, %p2;
	@%p3 bra 	$L__BB0_7;
	mov.b32 	%r33, 0;
	st.local.u32 	[%rd1+132], %r33;
	mov.b32 	%r23, -1;
	st.local.u32 	[%rd1+140], %r23;
	cvta.to.global.u64 	%rd2, %rd4;
	cvta.to.global.u64 	%rd3, %rd5;
	mov.u32 	%r34, %r33;
$L__BB0_2:
	add.s32 	%r5, %r34, %r1;
	add.s32 	%r6, %r34, %r21;
	cvt.s64.s32 	%rd8, %r5;
	add.s64 	%rd9, %rd2, %rd8;
	ld.global.u8 	%rs1, [%rd9];
	cvt.u64.u32 	%rd10, %r6;
	add.s64 	%rd11, %rd3, %rd10;
	ld.global.u8 	%rs2, [%rd11];
	setp.eq.s16 	%p4, %rs1, %rs2;
	@%p4 bra 	$L__BB0_5;
	setp.eq.s32 	%p5, %r33, %r13;
	@%p5 bra 	$L__BB0_6;
	ld.local.u32 	%r24, [%rd1+140];
	add.s32 	%r25, %r24, 1;
	rem.s32 	%r26, %r25, %r13;
	st.local.u32 	[%rd1+140], %r26;
	mul.wide.s32 	%rd12, %r26, 4;
	add.s64 	%rd13, %rd1, %rd12;
	st.local.u32 	[%rd13], %r34;
	ld.local.u32 	%r27, [%rd1+132];
	add.s32 	%r33, %r27, 1;
	st.local.u32 	[%rd1+132], %r33;
$L__BB0_5:
	add.s32 	%r34, %r34, 1;
	add.s32 	%r28, %r5, 1;
	setp.lt.s32 	%p6, %r28, %r11;
	add.s32 	%r29, %r6, 1;
	setp.lt.s32 	%p7, %r29, %r14;
	and.pred  	%p8, %p6, %p7;
	@%p8 bra 	$L__BB0_2;
$L__BB0_6:
	mad.lo.s32 	%r30, %r14, %r1, %r21;
	cvta.to.global.u64 	%rd14, %rd6;
	mul.wide.s32 	%rd15, %r30, 4;
	add.s64 	%rd16, %rd14, %rd15;
	st.global.u32 	[%rd16], %r34;
$L__BB0_7:
	ret;

}


// ===== COMPILED SASS (sm_100) =====

	.target	sm_100

	.elftype	@"ET_EXEC"


//--------------------- .note.nv.tkinfo           --------------------------
	.section	.note.nv.tkinfo,"",@"SHT_NOTE"
	.sectionflags	@"SHF_NOTE_NV_TKINFO"
	.tkinfo
        /*0018*/ 	.word	0x00000002
        /*0030*/ 	.string	""
        /*0030*/ 	.string	"ptxas"
        /*0030*/ 	.string	"Cuda compilation tools, release 13.0, V13.0.88"
        /*0030*/ 	.string	"Build cuda_13.0.r13.0/compiler.36424714_0"
        /*0030*/ 	.string	"-arch sm_100 -m 64 "



//--------------------- .note.nv.cuinfo           --------------------------
	.section	.note.nv.cuinfo,"",@"SHT_NOTE"
	.sectionflags	@"SHF_NOTE_NV_CUINFO"
        /*0018*/ 	.short	0x0002
        /*001a*/ 	.short	0x0064
        /*001c*/ 	.short	0x0082
	.zero		2


//--------------------- .nv.info                  --------------------------
	.section	.nv.info,"",@"SHT_CUDA_INFO"
	.align	4


	//----- nvinfo : EIATTR_REGCOUNT
	.align		4
        /*0000*/ 	.byte	0x04, 0x2f
        /*0002*/ 	.short	(.L_1 - .L_0)
	.align		4
.L_0:
        /*0004*/ 	.word	index@(_Z20compute_k_lcp_kernelPKcS0_Piiii)
        /*0008*/ 	.word	0x00000012


	//----- nvinfo : EIATTR_FRAME_SIZE
	.align		4
.L_1:
        /*000c*/ 	.byte	0x04, 0x11
        /*000e*/ 	.short	(.L_3 - .L_2)
	.align		4
.L_2:
        /*0010*/ 	.word	index@(_Z20compute_k_lcp_kernelPKcS0_Piiii)
        /*0014*/ 	.word	0x00000000


	//----- nvinfo : EIATTR_MIN_STACK_SIZE
	.align		4
.L_3:
        /*0018*/ 	.byte	0x04, 0x12
        /*001a*/ 	.short	(.L_5 - .L_4)
	.align		4
.L_4:
        /*001c*/ 	.word	index@(_Z20compute_k_lcp_kernelPKcS0_Piiii)
        /*0020*/ 	.word	0x00000000
.L_5:


//--------------------- .nv.compat                --------------------------
	.section	.nv.compat,"",@"SHT_CUDA_COMPAT_INFO"
	.align	4
        /*0000*/ 	.byte	0x02, 0x09, 0x00, 0x00, 0x02, 0x02, 0x01, 0x00, 0x02, 0x05, 0x05, 0x00, 0x03, 0x07, 0x01, 0x01
        /*0010*/ 	.byte	0x02, 0x03, 0x00, 0x00, 0x02, 0x06, 0x01, 0x00, 0x04, 0x0b, 0x08, 0x00, 0x09, 0x00, 0x00, 0x00
        /*0020*/ 	.byte	0x00, 0x00, 0x00, 0x00


//--------------------- .nv.info._Z20compute_k_lcp_kernelPKcS0_Piiii --------------------------
	.section	.nv.info._Z20compute_k_lcp_kernelPKcS0_Piiii,"",@"SHT_CUDA_INFO"
	.sectionflags	@""
	.align	4


	//----- nvinfo : EIATTR_CUDA_API_VERSION
	.align		4
        /*0000*/ 	.byte	0x04, 0x37
        /*0002*/ 	.short	(.L_7 - .L_6)
.L_6:
        /*0004*/ 	.word	0x00000082


	//----- nvinfo : EIATTR_KPARAM_INFO
	.align		4
.L_7:
        /*0008*/ 	.byte	0x04, 0x17
        /*000a*/ 	.short	(.L_9 - .L_8)
.L_8:
        /*000c*/ 	.word	0x00000000
        /*0010*/ 	.short	0x0005
        /*0012*/ 	.short	0x0020
        /*0014*/ 	.byte	0x00, 0xf0, 0x11, 0x00


	//----- nvinfo : EIATTR_KPARAM_INFO
	.align		4
.L_9:
        /*0018*/ 	.byte	0x04, 0x17
        /*001a*/ 	.short	(.L_11 - .L_10)
.L_10:
        /*001c*/ 	.word	0x00000000
        /*0020*/ 	.short	0x0004
        /*0022*/ 	.short	0x001c
        /*0024*/ 	.byte	0x00, 0xf0, 0x11, 0x00


	//----- nvinfo : EIATTR_KPARAM_INFO
	.align		4
.L_11:
        /*0028*/ 	.byte	0x04, 0x17
        /*002a*/ 	.short	(.L_13 - .L_12)
.L_12:
        /*002c*/ 	.word	0x00000000
        /*0030*/ 	.short	0x0003
        /*0032*/ 	.short	0x0018
        /*0034*/ 	.byte	0x00, 0xf0, 0x11, 0x00


	//----- nvinfo : EIATTR_KPARAM_INFO
	.align		4
.L_13:
        /*0038*/ 	.byte	0x04, 0x17
        /*003a*/ 	.short	(.L_15 - .L_14)
.L_14:
        /*003c*/ 	.word	0x00000000
        /*0040*/ 	.short	0x0002
        /*0042*/ 	.short	0x0010
        /*0044*/ 	.byte	0x00, 0xf5, 0x21, 0x00


	//----- nvinfo : EIATTR_KPARAM_INFO
	.align		4
.L_15:
        /*0048*/ 	.byte	0x04, 0x17
        /*004a*/ 	.short	(.L_17 - .L_16)
.L_16:
        /*004c*/ 	.word	0x00000000
        /*0050*/ 	.short	0x0001
        /*0052*/ 	.short	0x0008
        /*0054*/ 	.byte	0x00, 0xf5, 0x21, 0x00


	//----- nvinfo : EIATTR_KPARAM_INFO
	.align		4
.L_17:
        /*0058*/ 	.byte	0x04, 0x17
        /*005a*/ 	.short	(.L_19 - .L_18)
.L_18:
        /*005c*/ 	.word	0x00000000
        /*0060*/ 	.short	0x0000
        /*0062*/ 	.short	0x0000
        /*0064*/ 	.byte	0x00, 0xf5, 0x21, 0x00


	//----- nvinfo : EIATTR_SPARSE_MMA_MASK
	.align		4
.L_19:
        /*0068*/ 	.byte	0x03, 0x50
        /*006a*/ 	.short	0x0000


	//----- nvinfo : EIATTR_MAXREG_COUNT
	.align		4
        /*006c*/ 	.byte	0x03, 0x1b
        /*006e*/ 	.short	0x00ff


	//----- nvinfo : EIATTR_MERCURY_ISA_VERSION
	.align		4
        /*0070*/ 	.byte	0x03, 0x5f
        /*0072*/ 	.short	0x0101


	//----- nvinfo : EIATTR_VRC_CTA_INIT_COUNT
	.align		4
        /*0074*/ 	.byte	0x02, 0x4a
	.zero		1
	.zero		1


	//----- nvinfo : EIATTR_EXIT_INSTR_OFFSETS
	.align		4
        /*0078*/ 	.byte	0x04, 0x1c
        /*007a*/ 	.short	(.L_21 - .L_20)


	//   ....[0]....
.L_20:
        /*007c*/ 	.word	0x000000c0


	//   ....[1]....
        /*0080*/ 	.word	0x00000500


	//----- nvinfo : EIATTR_CRS_STACK_SIZE
	.align		4
.L_21:
        /*0084*/ 	.byte	0x04, 0x1e
        /*0086*/ 	.short	(.L_23 - .L_22)
.L_22:
        /*0088*/ 	.word	0x00000000


	//----- nvinfo : EIATTR_CBANK_PARAM_SIZE
	.align		4
.L_23:
        /*008c*/ 	.byte	0x03, 0x19
        /*008e*/ 	.short	0x0024


	//----- nvinfo : EIATTR_PARAM_CBANK
	.align		4
        /*0090*/ 	.byte	0x04, 0x0a
        /*0092*/ 	.short	(.L_25 - .L_24)
	.align		4
.L_24:
        /*0094*/ 	.word	index@(.nv.constant0._Z20compute_k_lcp_kernelPKcS0_Piiii)
        /*0098*/ 	.short	0x0380
        /*009a*/ 	.short	0x0024


	//----- nvinfo : EIATTR_SW_WAR
	.align		4
.L_25:
        /*009c*/ 	.byte	0x04, 0x36
        /*009e*/ 	.short	(.L_27 - .L_26)
.L_26:
        /*00a0*/ 	.word	0x00000008
.L_27:


//--------------------- .nv.callgraph             --------------------------
	.section	.nv.callgraph,"",@"SHT_CUDA_CALLGRAPH"
	.align	4
	.sectionentsize	8
	.align		4
        /*0000*/ 	.word	0x00000000
	.align		4
        /*0004*/ 	.word	0xffffffff
	.align		4
        /*0008*/ 	.word	0x00000000
	.align		4
        /*000c*/ 	.word	0xfffffffe
	.align		4
        /*0010*/ 	.word	0x00000000
	.align		4
        /*0014*/ 	.word	0xfffffffd
	.align		4
        /*0018*/ 	.word	0x00000000
	.align		4
        /*001c*/ 	.word	0xfffffffc


//--------------------- .text._Z20compute_k_lcp_kernelPKcS0_Piiii --------------------------
	.section	.text._Z20compute_k_lcp_kernelPKcS0_Piiii,"ax",@progbits
	.align	128
        .global         _Z20compute_k_lcp_kernelPKcS0_Piiii
        .type           _Z20compute_k_lcp_kernelPKcS0_Piiii,@function
        .size           _Z20compute_k_lcp_kernelPKcS0_Piiii,(.L_x_6 - _Z20compute_k_lcp_kernelPKcS0_Piiii)
        .other          _Z20compute_k_lcp_kernelPKcS0_Piiii,@"STO_CUDA_ENTRY STV_DEFAULT"
_Z20compute_k_lcp_kernelPKcS0_Piiii:
.text._Z20compute_k_lcp_kernelPKcS0_Piiii:
[----:B------:R-:W-:Y:S01]  /*0000*/  LDC R1, c[0x0][0x37c] ;  /* 0x0000df00ff017b82 */ /* 0x000fe20000000800 */
[----:B------:R-:W0:Y:S07]  /*0010*/  S2R R0, SR_TID.Y ;  /* 0x0000000000007919 */ /* 0x000e2e0000002200 */
[----:B------:R-:W1:Y:S01]  /*0020*/  LDC R2, c[0x0][0x360] ;  /* 0x0000d800ff027b82 */ /* 0x000e620000000800 */
[----:B------:R-:W2:Y:S01]  /*0030*/  LDCU.64 UR6, c[0x0][0x398] ;  /* 0x00007300ff0677ac */ /* 0x000ea20008000a00 */
[----:B------:R-:W1:Y:S06]  /*0040*/  S2R R5, SR_TID.X ;  /* 0x0000000000057919 */ /* 0x000e6c0000002100 */
[----:B------:R-:W0:Y:S08]  /*0050*/  S2UR UR5, SR_CTAID.Y ;  /* 0x00000000000579c3 */ /* 0x000e300000002600 */
[----:B------:R-:W0:Y:S08]  /*0060*/  LDC R3, c[0x0][0x364] ;  /* 0x0000d900ff037b82 */ /* 0x000e300000000800 */
[----:B------:R-:W1:Y:S01]  /*0070*/  S2UR UR4, SR_CTAID.X ;  /* 0x00000000000479c3 */ /* 0x000e620000002500 */
[----:B0-----:R-:W-:-:S05]  /*0080*/  IMAD R3, R3, UR5, R0 ;  /* 0x0000000503037c24 */ /* 0x001fca000f8e0200 */
[----:B--2---:R-:W-:Y:S01]  /*0090*/  ISETP.GE.AND P0, PT, R3, UR7, PT ;  /* 0x0000000703007c0c */ /* 0x004fe2000bf06270 */
[----:B-1----:R-:W-:-:S05]  /*00a0*/  IMAD R2, R2, UR4, R5 ;  /* 0x0000000402027c24 */ /* 0x002fca000f8e0205 */
[----:B------:R-:W-:-:S13]  /*00b0*/  ISETP.GE.OR P0, PT, R2, UR6, P0 ;  /* 0x0000000602007c0c */ /* 0x000fda0008706670 */
[----:B------:R-:W-:Y:S05]  /*00c0*/  @P0 EXIT ;  /* 0x000000000000094d */ /* 0x000fea0003800000 */
[----:B------:R-:W0:Y:S01]  /*00d0*/  LDC R4, c[0x0][0x3a0] ;  /* 0x0000e800ff047b82 */ /* 0x000e220000000800 */
[----:B------:R-:W-:Y:S01]  /*00e0*/  HFMA2 R0, -RZ, RZ, 0, 0 ;  /* 0x00000000ff007431 */ /* 0x000fe200000001ff */
[----:B------:R-:W-:Y:S01]  /*00f0*/  BSSY.RECONVERGENT B0, `(.L_x_0) ;  /* 0x000003a000007945 */ /* 0x000fe20003800200 */
[----:B------:R-:W-:Y:S01]  /*0100*/  IMAD.MOV.U32 R5, RZ, RZ, RZ ;  /* 0x000000ffff057224 */ /* 0x000fe200078e00ff */
[----:B------:R-:W1:Y:S01]  /*0110*/  LDCU.64 UR4, c[0x0][0x358] ;  /* 0x00006b00ff0477ac */ /* 0x000e620008000a00 */
[----:B------:R-:W-:Y:S02]  /*0120*/  IMAD.MOV.U32 R12, RZ, RZ, -0x1 ;  /* 0xffffffffff0c7424 */ /* 0x000fe400078e00ff */
[----:B------:R-:W-:Y:S01]  /*0130*/  IMAD.MOV.U32 R13, RZ, RZ, RZ ;  /* 0x000000ffff0d7224 */ /* 0x000fe200078e00ff */
[----:B------:R-:W2:Y:S01]  /*0140*/  LDCU.64 UR6, c[0x0][0x398] ;  /* 0x00007300ff0677ac */ /* 0x000ea20008000a00 */
[----:B------:R-:W3:Y:S05]  /*0150*/  LDCU.128 UR8, c[0x0][0x380] ;  /* 0x00007000ff0877ac */ /* 0x000eea0008000c00 */
.L_x_4:
[--C-:B------:R-:W-:Y:S02]  /*0160*/  IMAD.IADD R6, R3, 0x1, R0.reuse ;  /* 0x0000000103067824 */ /* 0x100fe400078e0200 */
[----:B------:R-:W-:-:S03]  /*0170*/  IMAD.IADD R7, R2, 0x1, R0 ;  /* 0x0000000102077824 */ /* 0x000fc600078e0200 */
[----:B---3--:R-:W-:Y:S02]  /*0180*/  IADD3 R10, P1, PT, R6, UR10, RZ ;  /* 0x0000000a060a7c10 */ /* 0x008fe4000ff3e0ff */
[C---:B------:R-:W-:Y:S02]  /*0190*/  IADD3 R8, P0, PT, R7.reuse, UR8, RZ ;  /* 0x0000000807087c10 */ /* 0x040fe4000ff1e0ff */
[----:B------:R-:W-:Y:S02]  /*01a0*/  IADD3.X R11, PT, PT, RZ, UR11, RZ, P1, !PT ;  /* 0x0000000bff0b7c10 */ /* 0x000fe40008ffe4ff */
[----:B------:R-:W-:-:S04]  /*01b0*/  LEA.HI.X.SX32 R9, R7, UR9, 0x1, P0 ;  /* 0x0000000907097c11 */ /* 0x000fc800080f0eff */
[----:B-1----:R-:W3:Y:S04]  /*01c0*/  LDG.E.U8 R11, desc[UR4][R10.64] ;  /* 0x000000040a0b7981 */ /* 0x002ee8000c1e1100 */
[----:B------:R-:W3:Y:S01]  /*01d0*/  LDG.E.U8 R8, desc[UR4][R8.64] ;  /* 0x0000000408087981 */ /* 0x000ee2000c1e1100 */
[----:B------:R-:W-:Y:S01]  /*01e0*/  BSSY.RELIABLE B1, `(.L_x_1) ;  /* 0x0000024000017945 */ /* 0x000fe20003800100 */
[----:B---3--:R-:W-:-:S13]  /*01f0*/  ISETP.NE.AND P0, PT, R8, R11, PT ;  /* 0x0000000b0800720c */ /* 0x008fda0003f05270 */
[----:B------:R-:W-:Y:S05]  /*0200*/  @!P0 BRA `(.L_x_2) ;  /* 0x0000000000848947 */ /* 0x000fea0003800000 */
[----:B0-----:R-:W-:-:S13]  /*0210*/  ISETP.NE.AND P0, PT, R13, R4, PT ;  /* 0x000000040d00720c */ /* 0x001fda0003f05270 */
[----:B------:R-:W-:Y:S05]  /*0220*/  @!P0 BREAK.RELIABLE B1 ;  /* 0x0000000000018942 */ /* 0x000fea0003800100 */
[----:B------:R-:W-:Y:S05]  /*0230*/  @!P0 BRA `(.L_x_3) ;  /* 0x0000000000948947 */ /* 0x000fea0003800000 */
[----:B------:R-:W-:Y:S02]  /*0240*/  IABS R13, R4 ;  /* 0x00000004000d7213 */ /* 0x000fe40000000000 */
[----:B------:R-:W-:Y:S02]  /*0250*/  IADD3 R10, PT, PT, R12, 0x1, RZ ;  /* 0x000000010c0a7810 */ /* 0x000fe40007ffe0ff */
[----:B------:R-:W0:Y:S02]  /*0260*/  I2F.RP R11, R13 ;  /* 0x0000000d000b7306 */ /* 0x000e240000209400 */
[----:B------:R-:W-:Y:S02]  /*0270*/  IABS R12, R10 ;  /* 0x0000000a000c7213 */ /* 0x000fe40000000000 */
[----:B------:R-:W-:-:S04]  /*0280*/  ISETP.GE.AND P2, PT, R10, RZ, PT ;  /* 0x000000ff0a00720c */ /* 0x000fc80003f46270 */
[----:B0-----:R-:W0:Y:S02]  /*0290*/  MUFU.RCP R11, R11 ;  /* 0x0000000b000b7308 */ /* 0x001e240000001000 */
[----:B0-----:R-:W-:-:S06]  /*02a0*/  VIADD R8, R11, 0xffffffe ;  /* 0x0ffffffe0b087836 */ /* 0x001fcc0000000000 */
[----:B------:R0:W1:Y:S02]  /*02b0*/  F2I.FTZ.U32.TRUNC.NTZ R9, R8 ;  /* 0x0000000800097305 */ /* 0x000064000021f000 */
[----:B0-----:R-:W-:Y:S02]  /*02c0*/  IMAD.MOV.U32 R8, RZ, RZ, RZ ;  /* 0x000000ffff087224 */ /* 0x001fe400078e00ff */
[----:B-1----:R-:W-:-:S04]  /*02d0*/  IMAD.MOV R14, RZ, RZ, -R9 ;  /* 0x000000ffff0e7224 */ /* 0x002fc800078e0a09 */
[----:B------:R-:W-:-:S04]  /*02e0*/  IMAD R15, R14, R13, RZ ;  /* 0x0000000d0e0f7224 */ /* 0x000fc800078e02ff */
[----:B------:R-:W-:-:S06]  /*02f0*/  IMAD.HI.U32 R9, R9, R15, R8 ;  /* 0x0000000f09097227 */ /* 0x000fcc00078e0008 */
[----:B------:R-:W-:-:S04]  /*0300*/  IMAD.HI.U32 R9, R9, R12, RZ ;  /* 0x0000000c09097227 */ /* 0x000fc800078e00ff */
[----:B------:R-:W-:-:S04]  /*0310*/  IMAD.MOV R9, RZ, RZ, -R9 ;  /* 0x000000ffff097224 */ /* 0x000fc800078e0a09 */
[----:B------:R-:W-:-:S05]  /*0320*/  IMAD R8, R13, R9, R12 ;  /* 0x000000090d087224 */ /* 0x000fca00078e020c */
[----:B------:R-:W-:-:S13]  /*0330*/  ISETP.GT.U32.AND P0, PT, R13, R8, PT ;  /* 0x000000080d00720c */ /* 0x000fda0003f04070 */
[----:B------:R-:W-:Y:S02]  /*0340*/  @!P0 IADD3 R8, PT, PT, R8, -R13, RZ ;  /* 0x8000000d08088210 */ /* 0x000fe40007ffe0ff */
[----:B------:R-:W-:Y:S02]  /*0350*/  ISETP.NE.AND P0, PT, R4, RZ, PT ;  /* 0x000000ff0400720c */ /* 0x000fe40003f05270 */
[----:B------:R-:W-:-:S13]  /*0360*/  ISETP.GT.U32.AND P1, PT, R13, R8, PT ;  /* 0x000000080d00720c */ /* 0x000fda0003f24070 */
[----:B------:R-:W-:-:S04]  /*0370*/  @!P1 IMAD.IADD R8, R8, 0x1, -R13 ;  /* 0x0000000108089824 */ /* 0x000fc800078e0a0d */
[----:B------:R-:W-:Y:S01]  /*0380*/  @!P2 IMAD.MOV R8, RZ, RZ, -R8 ;  /* 0x000000ffff08a224 */ /* 0x000fe200078e0a08 */
[----:B------:R-:W-:-:S04]  /*0390*/  @!P0 LOP3.LUT R8, RZ, R4, RZ, 0x33, !PT ;  /* 0x00000004ff088212 */ /* 0x000fc800078e33ff */
[----:B------:R-:W-:Y:S01]  /*03a0*/  SHF.L.U32 R9, R8, 0x2, RZ ;  /* 0x0000000208097819 */ /* 0x000fe200000006ff */
[----:B------:R-:W-:-:S03]  /*03b0*/  IMAD.MOV.U32 R12, RZ, RZ, R8 ;  /* 0x000000ffff0c7224 */ /* 0x000fc600078e0008 */
[C---:B------:R-:W-:Y:S02]  /*03c0*/  ISETP.EQ.AND P0, PT, R9.reuse, 0x84, PT ;  /* 0x000000840900780c */ /* 0x040fe40003f02270 */
[----:B------:R-:W-:-:S11]  /*03d0*/  ISETP.EQ.AND P1, PT, R9, 0x8c, PT ;  /* 0x0000008c0900780c */ /* 0x000fd60003f22270 */
[--C-:B------:R-:W-:Y:S02]  /*03e0*/  @P0 IMAD.MOV.U32 R5, RZ, RZ, R0.reuse ;  /* 0x000000ffff050224 */ /* 0x100fe400078e0000 */
[----:B------:R-:W-:-:S03]  /*03f0*/  @P1 IMAD.MOV.U32 R12, RZ, RZ, R0 ;  /* 0x000000ffff0c1224 */ /* 0x000fc600078e0000 */
[----:B------:R-:W-:-:S05]  /*0400*/  IADD3 R5, PT, PT, R5, 0x1, RZ ;  /* 0x0000000105057810 */ /* 0x000fca0007ffe0ff */
[----:B------:R-:W-:-:S07]  /*0410*/  IMAD.MOV.U32 R13, RZ, RZ, R5 ;  /* 0x000000ffff0d7224 */ /* 0x000fce00078e0005 */
.L_x_2:
[----:B--2---:R-:W-:Y:S05]  /*0420*/  BSYNC.RELIABLE B1 ;  /* 0x0000000000017941 */ /* 0x004fea0003800100 */
.L_x_1:
[----:B------:R-:W-:Y:S01]  /*0430*/  VIADD R6, R6, 0x1 ;  /* 0x0000000106067836 */ /* 0x000fe20000000000 */
[----:B------:R-:W-:Y:S02]  /*0440*/  IADD3 R7, PT, PT, R7, 0x1, RZ ;  /* 0x0000000107077810 */ /* 0x000fe40007ffe0ff */
[----:B------:R-:W-:Y:S02]  /*0450*/  IADD3 R0, PT, PT, R0, 0x1, RZ ;  /* 0x0000000100007810 */ /* 0x000fe40007ffe0ff */
[----:B------:R-:W-:Y:S02]  /*0460*/  ISETP.GE.AND P0, PT, R7, UR6, PT ;  /* 0x0000000607007c0c */ /* 0x000fe4000bf06270 */
[----:B------:R-:W-:-:S13]  /*0470*/  ISETP.LT.AND P1, PT, R6, UR7, PT ;  /* 0x0000000706007c0c */ /* 0x000fda000bf21270 */
[----:B------:R-:W-:Y:S05]  /*0480*/  @!P0 BRA P1, `(.L_x_4) ;  /* 0xfffffffc00348947 */ /* 0x000fea000083ffff */
.L_x_3:
[----:B--2---:R-:W-:Y:S05]  /*0490*/  BSYNC.RECONVERGENT B0 ;  /* 0x0000000000007941 */ /* 0x004fea0003800200 */
.L_x_0:
[----:B------:R-:W-:Y:S05]  /*04a0*/  WARPSYNC.ALL ;  /* 0x0000000000007948 */ /* 0x000fea0003800000 */
[----:B0-----:R-:W0:Y:S01]  /*04b0*/  LDC.64 R4, c[0x0][0x390] ;  /* 0x0000e400ff047b82 */ /* 0x001e220000000a00 */
[----:B------:R-:W1:Y:S02]  /*04c0*/  LDCU UR12, c[0x0][0x39c] ;  /* 0x00007380ff0c77ac */ /* 0x000e640008000800 */
[----:B-1----:R-:W-:-:S04]  /*04d0*/  IMAD R3, R2, UR12, R3 ;  /* 0x0000000c02037c24 */ /* 0x002fc8000f8e0203 */
[----:B0-----:R-:W-:-:S05]  /*04e0*/  IMAD.WIDE R2, R3, 0x4, R4 ;  /* 0x0000000403027825 */ /* 0x001fca00078e0204 */
[----:B------:R-:W-:Y:S01]  /*04f0*/  STG.E desc[UR4][R2.64], R0 ;  /* 0x0000000002007986 */ /* 0x000fe2000c101904 */
[----:B------:R-:W-:Y:S05]  /*0500*/  EXIT ;  /* 0x000000000000794d */ /* 0x000fea0003800000 */
.L_x_5:
[----:B------:R-:W-:-:S00]  /*0510*/  BRA `(.L_x_5) ;  /* 0xfffffffc00fc7947 */ /* 0x000fc0000383ffff */
[----:B------:R-:W-:-:S00]  /*0520*/  NOP ;  /* 0x0000000000007918 */ /* 0x000fc00000000000 */
        /* <DEDUP_REMOVED lines=13> */
.L_x_6:


//--------------------- .nv.shared.reserved.0     --------------------------
	.section	.nv.shared.reserved.0,"aw",@nobits
	.weak		__nv_reservedSMEM_offset_0_alias
	.size		__nv_reservedSMEM_offset_0_alias, 0, 64
	.other		__nv_reservedSMEM_offset_0_alias,@"STO_CUDA_RESERVED_SHARED STV_DEFAULT"
__nv_reservedSMEM_offset_0_alias:
	.zero		0
	.zero		64


//--------------------- .nv.constant0._Z20compute_k_lcp_kernelPKcS0_Piiii --------------------------
	.section	.nv.constant0._Z20compute_k_lcp_kernelPKcS0_Piiii,"a",@progbits
	.sectionflags	@""
	.align	4
.nv.constant0._Z20compute_k_lcp_kernelPKcS0_Piiii:
	.zero		932


//--------------------- SYMBOLS --------------------------

	.type		.nv.reservedSmem.offset0,@object
	.size		.nv.reservedSmem.offset0,0x4
